//
// Generated by NVIDIA NVVM Compiler
//
// Compiler Build ID: CL-36424714
// Cuda compilation tools, release 13.0, V13.0.88
// Based on NVVM 20.0.0
//

.version 9.0
.target sm_100
.address_size 64

	// .globl	_Z9reductionPfiS_
// _ZZ9reductionPfiS_E11partialSums has been demoted

.visible .entry _Z9reductionPfiS_(
	.param .u64 .ptr .align 1 _Z9reductionPfiS__param_0,
	.param .u32 _Z9reductionPfiS__param_1,
	.param .u64 .ptr .align 1 _Z9reductionPfiS__param_2
)
{
	.reg .pred 	%p<6>;
	.reg .b32 	%r<22>;
	.reg .b32 	%f<8>;
	.reg .b64 	%rd<9>;
	// demoted variable
	.shared .align 4 .b8 _ZZ9reductionPfiS_E11partialSums[4096];
	ld.param.u64 	%rd3, [_Z9reductionPfiS__param_0];
	ld.param.u32 	%r8, [_Z9reductionPfiS__param_1];
	ld.param.u64 	%rd2, [_Z9reductionPfiS__param_2];
	cvta.to.global.u64 	%rd1, %rd3;
	mov.u32 	%r9, %ctaid.x;
	shl.b32 	%r10, %r9, 10;
	mov.u32 	%r1, %tid.x;
	or.b32  	%r2, %r10, %r1;
	setp.ge.u32 	%p1, %r2, %r8;
	shl.b32 	%r11, %r1, 2;
	mov.u32 	%r12, _ZZ9reductionPfiS_E11partialSums;
	add.s32 	%r3, %r12, %r11;
	@%p1 bra 	$L__BB0_2;
	mul.wide.u32 	%rd4, %r2, 4;
	add.s64 	%rd5, %rd1, %rd4;
	ld.global.f32 	%f1, [%rd5];
	st.shared.f32 	[%r3], %f1;
	bra.uni 	$L__BB0_3;
$L__BB0_2:
	mov.b32 	%r13, 0;
	st.shared.u32 	[%r3], %r13;
$L__BB0_3:
	mov.u32 	%r21, %ntid.x;
	add.s32 	%r5, %r2, %r21;
	setp.ge.u32 	%p2, %r5, %r8;
	@%p2 bra 	$L__BB0_5;
	mul.wide.u32 	%rd6, %r5, 4;
	add.s64 	%rd7, %rd1, %rd6;
	ld.global.f32 	%f2, [%rd7];
	shl.b32 	%r17, %r21, 2;
	add.s32 	%r18, %r3, %r17;
	st.shared.f32 	[%r18], %f2;
	bra.uni 	$L__BB0_6;
$L__BB0_5:
	shl.b32 	%r14, %r21, 2;
	add.s32 	%r15, %r3, %r14;
	mov.b32 	%r16, 0;
	st.shared.u32 	[%r15], %r16;
$L__BB0_6:
	bar.sync 	0;
	setp.ge.u32 	%p3, %r1, %r21;
	@%p3 bra 	$L__BB0_8;
	shl.b32 	%r19, %r21, 2;
	add.s32 	%r20, %r3, %r19;
	ld.shared.f32 	%f3, [%r20];
	ld.shared.f32 	%f4, [%r3];
	add.f32 	%f5, %f3, %f4;
	st.shared.f32 	[%r3], %f5;
$L__BB0_8:
	shr.u32 	%r7, %r21, 1;
	setp.gt.u32 	%p4, %r21, 1;
	mov.u32 	%r21, %r7;
	@%p4 bra 	$L__BB0_6;
	setp.ne.s32 	%p5, %r1, 0;
	@%p5 bra 	$L__BB0_11;
	ld.shared.f32 	%f6, [_ZZ9reductionPfiS_E11partialSums];
	cvta.to.global.u64 	%rd8, %rd2;
	atom.global.add.f32 	%f7, [%rd8], %f6;
$L__BB0_11:
	ret;

}


// ===== COMPILED SASS (sm_100) =====

	.target	sm_100

	.elftype	@"ET_EXEC"


//--------------------- .note.nv.tkinfo           --------------------------
	.section	.note.nv.tkinfo,"",@"SHT_NOTE"
	.sectionflags	@"SHF_NOTE_NV_TKINFO"
	.tkinfo
        /*0018*/ 	.word	0x00000002
        /*0030*/ 	.string	""
        /*0030*/ 	.string	"ptxas"
        /*0030*/ 	.string	"Cuda compilation tools, release 13.0, V13.0.88"
        /*0030*/ 	.string	"Build cuda_13.0.r13.0/compiler.36424714_0"
        /*0030*/ 	.string	"-arch sm_100 -m 64 "



//--------------------- .note.nv.cuinfo           --------------------------
	.section	.note.nv.cuinfo,"",@"SHT_NOTE"
	.sectionflags	@"SHF_NOTE_NV_CUINFO"
        /*0018*/ 	.short	0x0002
        /*001a*/ 	.short	0x0064
        /*001c*/ 	.short	0x0082
	.zero		2


//--------------------- .nv.info                  --------------------------
	.section	.nv.info,"",@"SHT_CUDA_INFO"
	.align	4


	//----- nvinfo : EIATTR_REGCOUNT
	.align		4
        /*0000*/ 	.byte	0x04, 0x2f
        /*0002*/ 	.short	(.L_1 - .L_0)
	.align		4
.L_0:
        /*0004*/ 	.word	index@(_Z9reductionPfiS_)
        /*0008*/ 	.word	0x0000000a


	//----- nvinfo : EIATTR_FRAME_SIZE
	.align		4
.L_1:
        /*000c*/ 	.byte	0x04, 0x11
        /*000e*/ 	.short	(.L_3 - .L_2)
	.align		4
.L_2:
        /*0010*/ 	.word	index@(_Z9reductionPfiS_)
        /*0014*/ 	.word	0x00000000


	//----- nvinfo : EIATTR_MIN_STACK_SIZE
	.align		4
.L_3:
        /*0018*/ 	.byte	0x04, 0x12
        /*001a*/ 	.short	(.L_5 - .L_4)
	.align		4
.L_4:
        /*001c*/ 	.word	index@(_Z9reductionPfiS_)
        /*0020*/ 	.word	0x00000000
.L_5:


//--------------------- .nv.compat                --------------------------
	.section	.nv.compat,"",@"SHT_CUDA_COMPAT_INFO"
	.align	4
        /*0000*/ 	.byte	0x02, 0x09, 0x00, 0x00, 0x02, 0x02, 0x01, 0x00, 0x02, 0x05, 0x05, 0x00, 0x03, 0x07, 0x01, 0x01
        /*0010*/ 	.byte	0x02, 0x03, 0x00, 0x00, 0x02, 0x06, 0x01, 0x00, 0x04, 0x0b, 0x08, 0x00, 0x09, 0x00, 0x00, 0x00
        /*0020*/ 	.byte	0x00, 0x00, 0x00, 0x00


//--------------------- .nv.info._Z9reductionPfiS_ --------------------------
	.section	.nv.info._Z9reductionPfiS_,"",@"SHT_CUDA_INFO"
	.sectionflags	@""
	.align	4


	//----- nvinfo : EIATTR_CUDA_API_VERSION
	.align		4
        /*0000*/ 	.byte	0x04, 0x37
        /*0002*/ 	.short	(.L_7 - .L_6)
.L_6:
        /*0004*/ 	.word	0x00000082


	//----- nvinfo : EIATTR_KPARAM_INFO
	.align		4
.L_7:
        /*0008*/ 	.byte	0x04, 0x17
        /*000a*/ 	.short	(.L_9 - .L_8)
.L_8:
        /*000c*/ 	.word	0x00000000
        /*0010*/ 	.short	0x0002
        /*0012*/ 	.short	0x0010
        /*0014*/ 	.byte	0x00, 0xf5, 0x21, 0x00


	//----- nvinfo : EIATTR_KPARAM_INFO
	.align		4
.L_9:
        /*0018*/ 	.byte	0x04, 0x17
        /*001a*/ 	.short	(.L_11 - .L_10)
.L_10:
        /*001c*/ 	.word	0x00000000
        /*0020*/ 	.short	0x0001
        /*0022*/ 	.short	0x0008
        /*0024*/ 	.byte	0x00, 0xf0, 0x11, 0x00


	//----- nvinfo : EIATTR_KPARAM_INFO
	.align		4
.L_11:
        /*0028*/ 	.byte	0x04, 0x17
        /*002a*/ 	.short	(.L_13 - .L_12)
.L_12:
        /*002c*/ 	.word	0x00000000
        /*0030*/ 	.short	0x0000
        /*0032*/ 	.short	0x0000
        /*0034*/ 	.byte	0x00, 0xf5, 0x21, 0x00


	//----- nvinfo : EIATTR_SPARSE_MMA_MASK
	.align		4
.L_13:
        /*0038*/ 	.byte	0x03, 0x50
        /*003a*/ 	.short	0x0000


	//----- nvinfo : EIATTR_MAXREG_COUNT
	.align		4
        /*003c*/ 	.byte	0x03, 0x1b
        /*003e*/ 	.short	0x00ff


	//----- nvinfo : EIATTR_NUM_BARRIERS
	.align		4
        /*0040*/ 	.byte	0x02, 0x4c
        /*0042*/ 	.byte	0x01
	.zero		1


	//----- nvinfo : EIATTR_MERCURY_ISA_VERSION
	.align		4
        /*0044*/ 	.byte	0x03, 0x5f
        /*0046*/ 	.short	0x0101


	//----- nvinfo : EIATTR_VRC_CTA_INIT_COUNT
	.align		4
        /*0048*/ 	.byte	0x02, 0x4a
	.zero		1
	.zero		1


	//----- nvinfo : EIATTR_EXIT_INSTR_OFFSETS
	.align		4
        /*004c*/ 	.byte	0x04, 0x1c
        /*004e*/ 	.short	(.L_15 - .L_14)


	//   ....[0]....
.L_14:
        /*0050*/ 	.word	0x000002b0


	//   ....[1]....
        /*0054*/ 	.word	0x00000320


	//----- nvinfo : EIATTR_CRS_STACK_SIZE
	.align		4
.L_15:
        /*0058*/ 	.byte	0x04, 0x1e
        /*005a*/ 	.short	(.L_17 - .L_16)
.L_16:
        /*005c*/ 	.word	0x00000000


	//----- nvinfo : EIATTR_CBANK_PARAM_SIZE
	.align		4
.L_17:
        /*0060*/ 	.byte	0x03, 0x19
        /*0062*/ 	.short	0x0018


	//----- nvinfo : EIATTR_PARAM_CBANK
	.align		4
        /*0064*/ 	.byte	0x04, 0x0a
        /*0066*/ 	.short	(.L_19 - .L_18)
	.align		4
.L_18:
        /*0068*/ 	.word	index@(.nv.constant0._Z9reductionPfiS_)
        /*006c*/ 	.short	0x0380
        /*006e*/ 	.short	0x0018


	//----- nvinfo : EIATTR_SW_WAR
	.align		4
.L_19:
        /*0070*/ 	.byte	0x04, 0x36
        /*0072*/ 	.short	(.L_21 - .L_20)
.L_20:
        /*0074*/ 	.word	0x00000008
.L_21:


//--------------------- .nv.callgraph             --------------------------
	.section	.nv.callgraph,"",@"SHT_CUDA_CALLGRAPH"
	.align	4
	.sectionentsize	8
	.align		4
        /*0000*/ 	.word	0x00000000
	.align		4
        /*0004*/ 	.word	0xffffffff
	.align		4
        /*0008*/ 	.word	0x00000000
	.align		4
        /*000c*/ 	.word	0xfffffffe
	.align		4
        /*0010*/ 	.word	0x00000000
	.align		4
        /*0014*/ 	.word	0xfffffffd
	.align		4
        /*0018*/ 	.word	0x00000000
	.align		4
        /*001c*/ 	.word	0xfffffffc


//--------------------- .text._Z9reductionPfiS_   --------------------------
	.section	.text._Z9reductionPfiS_,"ax",@progbits
	.align	128
        .global         _Z9reductionPfiS_
        .type           _Z9reductionPfiS_,@function
        .size           _Z9reductionPfiS_,(.L_x_4 - _Z9reductionPfiS_)
        .other          _Z9reductionPfiS_,@"STO_CUDA_ENTRY STV_DEFAULT"
_Z9reductionPfiS_:
.text._Z9reductionPfiS_:
[----:B------:R-:W-:Y:S01]  /*0000*/  LDC R1, c[0x0][0x37c] ;  /* 0x0000df00ff017b82 */ /* 0x000fe20000000800 */
[----:B------:R-:W0:Y:S07]  /*0010*/  S2R R4, SR_TID.X ;  /* 0x0000000000047919 */ /* 0x000e2e0000002100 */
[----:B------:R-:W1:Y:S01]  /*0020*/  S2UR UR4, SR_CTAID.X ;  /* 0x00000000000479c3 */ /* 0x000e620000002500 */
[----:B------:R-:W2:Y:S01]  /*0030*/  LDCU UR8, c[0x0][0x388] ;  /* 0x00007100ff0877ac */ /* 0x000ea20008000800 */
[----:B------:R-:W3:Y:S01]  /*0040*/  LDCU.64 UR6, c[0x0][0x358] ;  /* 0x00006b00ff0677ac */ /* 0x000ee20008000a00 */
[----:B-1----:R-:W-:-:S06]  /*0050*/  USHF.L.U32 UR4, UR4, 0xa, URZ ;  /* 0x0000000a04047899 */ /* 0x002fcc00080006ff */
[----:B0-----:R-:W-:-:S04]  /*0060*/  LOP3.LUT R5, R4, UR4, RZ, 0xfc, !PT ;  /* 0x0000000404057c12 */ /* 0x001fc8000f8efcff */
[----:B--2---:R-:W-:-:S13]  /*0070*/  ISETP.GE.U32.AND P0, PT, R5, UR8, PT ;  /* 0x0000000805007c0c */ /* 0x004fda000bf06070 */
[----:B------:R-:W0:Y:S02]  /*0080*/  @!P0 LDC.64 R2, c[0x0][0x380] ;  /* 0x0000e000ff028b82 */ /* 0x000e240000000a00 */
[----:B0-----:R-:W-:-:S06]  /*0090*/  @!P0 IMAD.WIDE.U32 R2, R5, 0x4, R2 ;  /* 0x0000000405028825 */ /* 0x001fcc00078e0002 */
[----:B---3--:R-:W2:Y:S01]  /*00a0*/  @!P0 LDG.E R3, desc[UR6][R2.64] ;  /* 0x0000000602038981 */ /* 0x008ea2000c1e1900 */
[----:B------:R-:W0:Y:S01]  /*00b0*/  S2UR UR5, SR_CgaCtaId ;  /* 0x00000000000579c3 */ /* 0x000e220000008800 */
[----:B------:R-:W-:Y:S01]  /*00c0*/  UMOV UR4, 0x400 ;  /* 0x0000040000047882 */ /* 0x000fe20000000000 */
[----:B------:R-:W-:Y:S01]  /*00d0*/  BSSY.RECONVERGENT B0, `(.L_x_0) ;  /* 0x0000012000007945 */ /* 0x000fe20003800200 */
[----:B0-----:R-:W-:Y:S01]  /*00e0*/  ULEA UR4, UR5, UR4, 0x18 ;  /* 0x0000000405047291 */ /* 0x001fe2000f8ec0ff */
[----:B------:R-:W0:Y:S05]  /*00f0*/  LDCU UR5, c[0x0][0x360] ;  /* 0x00006c00ff0577ac */ /* 0x000e2a0008000800 */
[----:B------:R-:W-:Y:S01]  /*0100*/  LEA R0, R4, UR4, 0x2 ;  /* 0x0000000404007c11 */ /* 0x000fe2000f8e10ff */
[----:B0-----:R-:W-:-:S02]  /*0110*/  VIADD R5, R5, UR5 ;  /* 0x0000000505057c36 */ /* 0x001fc40008000000 */
[----:B------:R-:W-:Y:S02]  /*0120*/  IMAD.U32 R7, RZ, RZ, UR5 ;  /* 0x00000005ff077e24 */ /* 0x000fe4000f8e00ff */
[----:B--2---:R0:W-:Y:S04]  /*0130*/  @!P0 STS [R0], R3 ;  /* 0x0000000300008388 */ /* 0x0041e80000000800 */
[----:B------:R0:W-:Y:S01]  /*0140*/  @P0 STS [R0], RZ ;  /* 0x000000ff00000388 */ /* 0x0001e20000000800 */
[----:B------:R-:W-:-:S13]  /*0150*/  ISETP.GE.U32.AND P0, PT, R5, UR8, PT ;  /* 0x0000000805007c0c */ /* 0x000fda000bf06070 */
[----:B0-----:R-:W-:Y:S05]  /*0160*/  @P0 BRA `(.L_x_1) ;  /* 0x0000000000180947 */ /* 0x001fea0003800000 */
[----:B------:R-:W0:Y:S02]  /*0170*/  LDC.64 R2, c[0x0][0x380] ;  /* 0x0000e000ff027b82 */ /* 0x000e240000000a00 */
[----:B0-----:R-:W-:-:S06]  /*0180*/  IMAD.WIDE.U32 R2, R5, 0x4, R2 ;  /* 0x0000000405027825 */ /* 0x001fcc00078e0002 */
[----:B------:R-:W2:Y:S01]  /*0190*/  LDG.E R2, desc[UR6][R2.64] ;  /* 0x0000000602027981 */ /* 0x000ea2000c1e1900 */
[----:B------:R-:W-:-:S05]  /*01a0*/  IMAD R5, R7, 0x4, R0 ;  /* 0x0000000407057824 */ /* 0x000fca00078e0200 */
[----:B--2---:R1:W-:Y:S01]  /*01b0*/  STS [R5], R2 ;  /* 0x0000000205007388 */ /* 0x0043e20000000800 */
[----:B------:R-:W-:Y:S05]  /*01c0*/  BRA `(.L_x_2) ;  /* 0x0000000000087947 */ /* 0x000fea0003800000 */
.L_x_1:
[----:B------:R-:W-:-:S05]  /*01d0*/  IMAD R2, R7, 0x4, R0 ;  /* 0x0000000407027824 */ /* 0x000fca00078e0200 */
[----:B------:R0:W-:Y:S02]  /*01e0*/  STS [R2], RZ ;  /* 0x000000ff02007388 */ /* 0x0001e40000000800 */
.L_x_2:
[----:B------:R-:W-:Y:S05]  /*01f0*/  BSYNC.RECONVERGENT B0 ;  /* 0x0000000000007941 */ /* 0x000fea0003800200 */
.L_x_0:
[----:B------:R-:W-:Y:S01]  /*0200*/  BAR.SYNC.DEFER_BLOCKING 0x0 ;  /* 0x0000000000007b1d */ /* 0x000fe20000010000 */
[----:B------:R-:W-:-:S13]  /*0210*/  ISETP.GE.U32.AND P0, PT, R4, R7, PT ;  /* 0x000000070400720c */ /* 0x000fda0003f06070 */
[----:B01----:R-:W-:Y:S01]  /*0220*/  @!P0 IMAD R2, R7, 0x4, R0 ;  /* 0x0000000407028824 */ /* 0x003fe200078e0200 */
[----:B------:R-:W-:Y:S05]  /*0230*/  @!P0 LDS R3, [R0] ;  /* 0x0000000000038984 */ /* 0x000fea0000000800 */
[----:B------:R-:W0:Y:S02]  /*0240*/  @!P0 LDS R2, [R2] ;  /* 0x0000000002028984 */ /* 0x000e240000000800 */
[----:B0-----:R-:W-:-:S05]  /*0250*/  @!P0 FADD R3, R2, R3 ;  /* 0x0000000302038221 */ /* 0x001fca0000000000 */
[----:B------:R2:W-:Y:S01]  /*0260*/  @!P0 STS [R0], R3 ;  /* 0x0000000300008388 */ /* 0x0005e20000000800 */
[----:B------:R-:W-:Y:S02]  /*0270*/  ISETP.GT.U32.AND P0, PT, R7, 0x1, PT ;  /* 0x000000010700780c */ /* 0x000fe40003f04070 */
[----:B------:R-:W-:-:S11]  /*0280*/  SHF.R.U32.HI R7, RZ, 0x1, R7 ;  /* 0x00000001ff077819 */ /* 0x000fd60000011607 */
[----:B--2---:R-:W-:Y:S05]  /*0290*/  @P0 BRA `(.L_x_0) ;  /* 0xfffffffc00d80947 */ /* 0x004fea000383ffff */
[----:B------:R-:W-:-:S13]  /*02a0*/  ISETP.NE.AND P0, PT, R4, RZ, PT ;  /* 0x000000ff0400720c */ /* 0x000fda0003f05270 */
[----:B------:R-:W-:Y:S05]  /*02b0*/  @P0 EXIT ;  /* 0x000000000000094d */ /* 0x000fea0003800000 */
[----:B------:R-:W0:Y:S01]  /*02c0*/  S2UR UR5, SR_CgaCtaId ;  /* 0x00000000000579c3 */ /* 0x000e220000008800 */
[----:B------:R-:W-:-:S07]  /*02d0*/  UMOV UR4, 0x400 ;  /* 0x0000040000047882 */ /* 0x000fce0000000000 */
[----:B------:R-:W1:Y:S01]  /*02e0*/  LDC.64 R2, c[0x0][0x390] ;  /* 0x0000e400ff027b82 */ /* 0x000e620000000a00 */
[----:B0-----:R-:W-:-:S09]  /*02f0*/  ULEA UR4, UR5, UR4, 0x18 ;  /* 0x0000000405047291 */ /* 0x001fd2000f8ec0ff */
[----:B------:R-:W1:Y:S04]  /*0300*/  LDS R5, [UR4] ;  /* 0x00000004ff057984 */ /* 0x000e680008000800 */
[----:B-1----:R-:W-:Y:S01]  /*0310*/  REDG.E.ADD.F32.FTZ.RN.STRONG.GPU desc[UR6][R2.64], R5 ;  /* 0x00000005020079a6 */ /* 0x002fe2000c12f306 */
[----:B------:R-:W-:Y:S05]  /*0320*/  EXIT ;  /* 0x000000000000794d */ /* 0x000fea0003800000 */
.L_x_3:
[----:B------:R-:W-:-:S00]  /*0330*/  BRA `(.L_x_3) ;  /* 0xfffffffc00fc7947 */ /* 0x000fc0000383ffff */
[----:B------:R-:W-:-:S00]  /*0340*/  NOP ;  /* 0x0000000000007918 */ /* 0x000fc00000000000 */
        /* <DEDUP_REMOVED lines=11> */
.L_x_4:


//--------------------- .nv.shared._Z9reductionPfiS_ --------------------------
	.section	.nv.shared._Z9reductionPfiS_,"aw",@nobits
	.sectionflags	@""
	.align	4
.nv.shared._Z9reductionPfiS_:
	.zero		5120


//--------------------- .nv.shared.reserved.0     --------------------------
	.section	.nv.shared.reserved.0,"aw",@nobits
	.weak		__nv_reservedSMEM_offset_0_alias
	.size		__nv_reservedSMEM_offset_0_alias, 0, 64
	.other		__nv_reservedSMEM_offset_0_alias,@"STO_CUDA_RESERVED_SHARED STV_DEFAULT"
__nv_reservedSMEM_offset_0_alias:
	.zero		0
	.zero		64


//--------------------- .nv.constant0._Z9reductionPfiS_ --------------------------
	.section	.nv.constant0._Z9reductionPfiS_,"a",@progbits
	.sectionflags	@""
	.align	4
.nv.constant0._Z9reductionPfiS_:
	.zero		920


//--------------------- SYMBOLS --------------------------

	.type		.nv.reservedSmem.offset0,@object
	.size		.nv.reservedSmem.offset0,0x4
	.type		.nv.reservedSmem.cap,@object
	.size		.nv.reservedSmem.cap,0x4
